	.headerflags	@"EF_CUDA_TEXMODE_UNIFIED EF_CUDA_64BIT_ADDRESS EF_CUDA_ACCELERATORS EF_CUDA_SM90 EF_CUDA_VIRTUAL_SM(EF_CUDA_SM90)"
	.elftype	@"ET_EXEC"


//--------------------- .nv.info                  --------------------------
	.section	.nv.info,"",@"SHT_CUDA_INFO"
	.align	4


	//----- nvinfo : EIATTR_REGCOUNT
	.align		4
        /*0000*/ 	.byte	0x04, 0x2f
        /*0002*/ 	.short	(.L_1 - .L_0)
	.align		4
.L_0:
        /*0004*/ 	.word	index@(triton_poi_fused__unsafe_index_add_convolution_leaky_relu_mul_sub_19)
        /*0008*/ 	.word	0x00000017


	//----- nvinfo : EIATTR_MIN_STACK_SIZE
	.align		4
.L_1:
        /*000c*/ 	.byte	0x04, 0x12
        /*000e*/ 	.short	(.L_3 - .L_2)
	.align		4
.L_2:
        /*0010*/ 	.word	index@(triton_poi_fused__unsafe_index_add_convolution_leaky_relu_mul_sub_19)
        /*0014*/ 	.word	0x00000000


	//----- nvinfo : EIATTR_FRAME_SIZE
	.align		4
.L_3:
        /*0018*/ 	.byte	0x04, 0x11
        /*001a*/ 	.short	(.L_5 - .L_4)
	.align		4
.L_4:
        /*001c*/ 	.word	index@(triton_poi_fused__unsafe_index_add_convolution_leaky_relu_mul_sub_19)
        /*0020*/ 	.word	0x00000000


	//----- nvinfo : EIATTR_MIN_STACK_SIZE
	.align		4
.L_5:
        /*0024*/ 	.byte	0x04, 0x12
        /*0026*/ 	.short	(.L_7 - .L_6)
	.align		4
.L_6:
        /*0028*/ 	.word	index@(triton_poi_fused__unsafe_index_add_convolution_leaky_relu_mul_sub_19)
        /*002c*/ 	.word	0x00000000
.L_7:


//--------------------- .nv.info.triton_poi_fused__unsafe_index_add_convolution_leaky_relu_mul_sub_19 --------------------------
	.section	.nv.info.triton_poi_fused__unsafe_index_add_convolution_leaky_relu_mul_sub_19,"",@"SHT_CUDA_INFO"
	.sectionflags	@""
	.align	4


	//----- nvinfo : EIATTR_CUDA_API_VERSION
	.align		4
        /*0000*/ 	.byte	0x04, 0x37
        /*0002*/ 	.short	(.L_9 - .L_8)
.L_8:
        /*0004*/ 	.word	0x0000007c


	//----- nvinfo : EIATTR_KPARAM_INFO
	.align		4
.L_9:
        /*0008*/ 	.byte	0x04, 0x17
        /*000a*/ 	.short	(.L_11 - .L_10)
.L_10:
        /*000c*/ 	.word	0x00000000
        /*0010*/ 	.short	0x0009
        /*0012*/ 	.short	0x0048
        /*0014*/ 	.byte	0x00, 0xf0, 0x11, 0x00


	//----- nvinfo : EIATTR_KPARAM_INFO
	.align		4
.L_11:
        /*0018*/ 	.byte	0x04, 0x17
        /*001a*/ 	.short	(.L_13 - .L_12)
.L_12:
        /*001c*/ 	.word	0x00000000
        /*0020*/ 	.short	0x0008
        /*0022*/ 	.short	0x0040
        /*0024*/ 	.byte	0x00, 0xf4, 0x21, 0x00


	//----- nvinfo : EIATTR_KPARAM_INFO
	.align		4
.L_13:
        /*0028*/ 	.byte	0x04, 0x17
        /*002a*/ 	.short	(.L_15 - .L_14)
.L_14:
        /*002c*/ 	.word	0x00000000
        /*0030*/ 	.short	0x0007
        /*0032*/ 	.short	0x0038
        /*0034*/ 	.byte	0x00, 0xf4, 0x21, 0x00


	//----- nvinfo : EIATTR_KPARAM_INFO
	.align		4
.L_15:
        /*0038*/ 	.byte	0x04, 0x17
        /*003a*/ 	.short	(.L_17 - .L_16)
.L_16:
        /*003c*/ 	.word	0x00000000
        /*0040*/ 	.short	0x0006
        /*0042*/ 	.short	0x0030
        /*0044*/ 	.byte	0x00, 0xf4, 0x21, 0x00


	//----- nvinfo : EIATTR_KPARAM_INFO
	.align		4
.L_17:
        /*0048*/ 	.byte	0x04, 0x17
        /*004a*/ 	.short	(.L_19 - .L_18)
.L_18:
        /*004c*/ 	.word	0x00000000
        /*0050*/ 	.short	0x0005
        /*0052*/ 	.short	0x0028
        /*0054*/ 	.byte	0x00, 0xf4, 0x21, 0x00


	//----- nvinfo : EIATTR_KPARAM_INFO
	.align		4
.L_19:
        /*0058*/ 	.byte	0x04, 0x17
        /*005a*/ 	.short	(.L_21 - .L_20)
.L_20:
        /*005c*/ 	.word	0x00000000
        /*0060*/ 	.short	0x0004
        /*0062*/ 	.short	0x0020
        /*0064*/ 	.byte	0x00, 0xf4, 0x21, 0x00


	//----- nvinfo : EIATTR_KPARAM_INFO
	.align		4
.L_21:
        /*0068*/ 	.byte	0x04, 0x17
        /*006a*/ 	.short	(.L_23 - .L_22)
.L_22:
        /*006c*/ 	.word	0x00000000
        /*0070*/ 	.short	0x0003
        /*0072*/ 	.short	0x0018
        /*0074*/ 	.byte	0x00, 0xf4, 0x21, 0x00


	//----- nvinfo : EIATTR_KPARAM_INFO
	.align		4
.L_23:
        /*0078*/ 	.byte	0x04, 0x17
        /*007a*/ 	.short	(.L_25 - .L_24)
.L_24:
        /*007c*/ 	.word	0x00000000
        /*0080*/ 	.short	0x0002
        /*0082*/ 	.short	0x0010
        /*0084*/ 	.byte	0x00, 0xf4, 0x21, 0x00


	//----- nvinfo : EIATTR_KPARAM_INFO
	.align		4
.L_25:
        /*0088*/ 	.byte	0x04, 0x17
        /*008a*/ 	.short	(.L_27 - .L_26)
.L_26:
        /*008c*/ 	.word	0x00000000
        /*0090*/ 	.short	0x0001
        /*0092*/ 	.short	0x0008
        /*0094*/ 	.byte	0x00, 0xf4, 0x21, 0x00


	//----- nvinfo : EIATTR_KPARAM_INFO
	.align		4
.L_27:
        /*0098*/ 	.byte	0x04, 0x17
        /*009a*/ 	.short	(.L_29 - .L_28)
.L_28:
        /*009c*/ 	.word	0x00000000
        /*00a0*/ 	.short	0x0000
        /*00a2*/ 	.short	0x0000
        /*00a4*/ 	.byte	0x00, 0xf4, 0x21, 0x00


	//----- nvinfo : EIATTR_SPARSE_MMA_MASK
	.align		4
.L_29:
        /*00a8*/ 	.byte	0x03, 0x50
        /*00aa*/ 	.short	0x0000


	//----- nvinfo : EIATTR_MAXREG_COUNT
	.align		4
        /*00ac*/ 	.byte	0x03, 0x1b
        /*00ae*/ 	.short	0x00ff


	//----- nvinfo : EIATTR_EXIT_INSTR_OFFSETS
	.align		4
        /*00b0*/ 	.byte	0x04, 0x1c
        /*00b2*/ 	.short	(.L_31 - .L_30)


	//   ....[0]....
.L_30:
        /*00b4*/ 	.word	0x000006a0


	//----- nvinfo : EIATTR_REQNTID
	.align		4
.L_31:
        /*00b8*/ 	.byte	0x04, 0x10
        /*00ba*/ 	.short	(.L_33 - .L_32)
.L_32:
        /*00bc*/ 	.word	0x00000080
        /*00c0*/ 	.word	0x00000001
        /*00c4*/ 	.word	0x00000001


	//----- nvinfo : EIATTR_CBANK_PARAM_SIZE
	.align		4
.L_33:
        /*00c8*/ 	.byte	0x03, 0x19
        /*00ca*/ 	.short	0x004c


	//----- nvinfo : EIATTR_PARAM_CBANK
	.align		4
        /*00cc*/ 	.byte	0x04, 0x0a
        /*00ce*/ 	.short	(.L_35 - .L_34)
	.align		4
.L_34:
        /*00d0*/ 	.word	index@(.nv.constant0.triton_poi_fused__unsafe_index_add_convolution_leaky_relu_mul_sub_19)
        /*00d4*/ 	.short	0x0210
        /*00d6*/ 	.short	0x004c


	//----- nvinfo : EIATTR_SW_WAR
	.align		4
.L_35:
        /*00d8*/ 	.byte	0x04, 0x36
        /*00da*/ 	.short	(.L_37 - .L_36)
.L_36:
        /*00dc*/ 	.word	0x00000008
.L_37:


//--------------------- .nv.callgraph             --------------------------
	.section	.nv.callgraph,"",@"SHT_CUDA_CALLGRAPH"
	.align	4
	.sectionentsize	8
	.align		4
        /*0000*/ 	.word	0x00000000
	.align		4
        /*0004*/ 	.word	0xffffffff
	.align		4
        /*0008*/ 	.word	0x00000000
	.align		4
        /*000c*/ 	.word	0xfffffffe
	.align		4
        /*0010*/ 	.word	0x00000000
	.align		4
        /*0014*/ 	.word	0xfffffffd
	.align		4
        /*0018*/ 	.word	0x00000000
	.align		4
        /*001c*/ 	.word	0xfffffffc


//--------------------- .text.triton_poi_fused__unsafe_index_add_convolution_leaky_relu_mul_sub_19 --------------------------
	.section	.text.triton_poi_fused__unsafe_index_add_convolution_leaky_relu_mul_sub_19,"ax",@progbits
	.align	128
        .global         triton_poi_fused__unsafe_index_add_convolution_leaky_relu_mul_sub_19
        .type           triton_poi_fused__unsafe_index_add_convolution_leaky_relu_mul_sub_19,@function
        .size           triton_poi_fused__unsafe_index_add_convolution_leaky_relu_mul_sub_19,(.L_x_1 - triton_poi_fused__unsafe_index_add_convolution_leaky_relu_mul_sub_19)
        .other          triton_poi_fused__unsafe_index_add_convolution_leaky_relu_mul_sub_19,@"STO_CUDA_ENTRY STV_DEFAULT"
triton_poi_fused__unsafe_index_add_convolution_leaky_relu_mul_sub_19:
.text.triton_poi_fused__unsafe_index_add_convolution_leaky_relu_mul_sub_19:
[----:B------:R-:W-:Y:S01]  /*0000*/  LDC R1, c[0x0][0x28] ;  /* 0x00000a00ff017b82 */ /* 0x000fe20000000800 */
[----:B------:R-:W1:Y:S07]  /*0010*/  S2R R3, SR_TID.X ;  /* 0x0000000000037919 */ /* 0x000e6e0000002100 */
[----:B------:R-:W2:Y:S01]  /*0020*/  LDC.64 R4, c[0x0][0x218] ;  /* 0x00008600ff047b82 */ /* 0x000ea20000000a00 */
[----:B------:R-:W-:Y:S01]  /*0030*/  ULDC.64 UR4, c[0x0][0x208] ;  /* 0x0000820000047ab9 */ /* 0x000fe20000000a00 */
[----:B------:R-:W-:Y:S01]  /*0040*/  ULDC.64 UR6, c[0x0][0x228] ;  /* 0x00008a0000067ab9 */ /* 0x000fe20000000a00 */
[----:B------:R-:W3:Y:S05]  /*0050*/  S2R R8, SR_CTAID.X ;  /* 0x0000000000087919 */ /* 0x000eea0000002500 */
[----:B------:R-:W4:Y:S01]  /*0060*/  LDC.64 R12, c[0x0][0x220] ;  /* 0x00008800ff0c7b82 */ /* 0x000f220000000a00 */
[----:B-1----:R-:W-:-:S05]  /*0070*/  LOP3.LUT R3, R3, 0x7f, RZ, 0xc0, !PT ;  /* 0x0000007f03037812 */ /* 0x002fca00078ec0ff */
[----:B---3--:R-:W-:-:S05]  /*0080*/  IMAD R0, R8, 0x80, R3 ;  /* 0x0000008008007824 */ /* 0x008fca00078e0203 */
[----:B------:R-:W-:-:S04]  /*0090*/  SHF.R.S32.HI R3, RZ, 0x1f, R0 ;  /* 0x0000001fff037819 */ /* 0x000fc80000011400 */
[----:B------:R-:W-:-:S04]  /*00a0*/  LEA.HI R2, R3, R0, RZ, 0x2 ;  /* 0x0000000003027211 */ /* 0x000fc800078f10ff */
[----:B------:R-:W-:Y:S02]  /*00b0*/  SHF.R.S32.HI R3, RZ, 0x2, R2 ;  /* 0x00000002ff037819 */ /* 0x000fe40000011402 */
[----:B------:R-:W-:Y:S02]  /*00c0*/  LOP3.LUT R9, R2, 0xfffffffc, RZ, 0xc0, !PT ;  /* 0xfffffffc02097812 */ /* 0x000fe400078ec0ff */
[----:B------:R-:W-:-:S03]  /*00d0*/  LEA.HI R6, R3, R3, RZ, 0x2 ;  /* 0x0000000303067211 */ /* 0x000fc600078f10ff */
[----:B------:R-:W-:Y:S01]  /*00e0*/  IMAD.IADD R2, R0, 0x1, -R9 ;  /* 0x0000000100027824 */ /* 0x000fe200078e0a09 */
[----:B------:R-:W-:Y:S02]  /*00f0*/  LOP3.LUT R10, R6, 0xfffffffc, RZ, 0xc0, !PT ;  /* 0xfffffffc060a7812 */ /* 0x000fe400078ec0ff */
[----:B------:R-:W1:Y:S03]  /*0100*/  LDC.64 R6, c[0x0][0x248] ;  /* 0x00009200ff067b82 */ /* 0x000e660000000a00 */
[----:B------:R-:W-:-:S04]  /*0110*/  IMAD.IADD R3, R3, 0x1, -R10 ;  /* 0x0000000103037824 */ /* 0x000fc800078e0a0a */
[----:B--2---:R-:W-:Y:S01]  /*0120*/  IMAD.WIDE R4, R3, 0x8, R4 ;  /* 0x0000000803047825 */ /* 0x004fe200078e0204 */
[----:B------:R-:W2:Y:S05]  /*0130*/  LDC.64 R10, c[0x0][0x238] ;  /* 0x00008e00ff0a7b82 */ /* 0x000eaa0000000a00 */
[----:B------:R-:W3:Y:S01]  /*0140*/  LDG.E.EL.64 R4, desc[UR4][R4.64] ;  /* 0x0000000404047981 */ /* 0x000ee2000c2e1b00 */
[----:B----4-:R-:W-:-:S06]  /*0150*/  IMAD.WIDE R12, R2, 0x8, R12 ;  /* 0x00000008020c7825 */ /* 0x010fcc00078e020c */
[----:B------:R-:W4:Y:S01]  /*0160*/  LDG.E.EL.64 R12, desc[UR4][R12.64] ;  /* 0x000000040c0c7981 */ /* 0x000f22000c2e1b00 */
[----:B-1----:R-:W-:-:S06]  /*0170*/  IMAD.WIDE R6, R3, 0x8, R6 ;  /* 0x0000000803067825 */ /* 0x002fcc00078e0206 */
[----:B------:R-:W5:Y:S01]  /*0180*/  LDG.E.EL.64 R6, desc[UR4][R6.64] ;  /* 0x0000000406067981 */ /* 0x000f62000c2e1b00 */
[----:B--2---:R-:W-:-:S06]  /*0190*/  IMAD.WIDE R10, R2, 0x8, R10 ;  /* 0x00000008020a7825 */ /* 0x004fcc00078e020a */
[----:B------:R-:W2:Y:S01]  /*01a0*/  LDG.E.EL.64 R10, desc[UR4][R10.64] ;  /* 0x000000040a0a7981 */ /* 0x000ea2000c2e1b00 */
[----:B---3--:R-:W-:-:S04]  /*01b0*/  SHF.R.U32.HI R9, RZ, 0x1e, R5 ;  /* 0x0000001eff097819 */ /* 0x008fc80000011605 */
[----:B------:R-:W-:Y:S02]  /*01c0*/  LOP3.LUT R9, R9, 0x2, RZ, 0xc0, !PT ;  /* 0x0000000209097812 */ /* 0x000fe400078ec0ff */
[----:B----4-:R-:W-:Y:S02]  /*01d0*/  SHF.R.U32.HI R14, RZ, 0x1c, R13 ;  /* 0x0000001cff0e7819 */ /* 0x010fe4000001160d */
[----:B------:R-:W-:Y:S02]  /*01e0*/  IADD3 R9, P0, R4, R9, RZ ;  /* 0x0000000904097210 */ /* 0x000fe40007f1e0ff */
[----:B------:R-:W-:Y:S02]  /*01f0*/  SHF.R.S32.HI R4, RZ, 0x18, R8 ;  /* 0x00000018ff047819 */ /* 0x000fe40000011408 */
[----:B------:R-:W-:Y:S01]  /*0200*/  LOP3.LUT R14, R14, 0x8, RZ, 0xc0, !PT ;  /* 0x000000080e0e7812 */ /* 0x000fe200078ec0ff */
[----:B------:R-:W-:Y:S01]  /*0210*/  IMAD.X R8, RZ, RZ, R5, P0 ;  /* 0x000000ffff087224 */ /* 0x000fe200000e0605 */
[----:B------:R-:W-:-:S02]  /*0220*/  LEA R15, P0, R12, UR6, 0x2 ;  /* 0x000000060c0f7c11 */ /* 0x000fc4000f8010ff */
[----:B------:R-:W-:Y:S02]  /*0230*/  SGXT R5, R4, 0x1 ;  /* 0x000000010405781a */ /* 0x000fe40000000200 */
[----:B-----5:R-:W-:Y:S02]  /*0240*/  SHF.R.U32.HI R17, RZ, 0x1e, R7 ;  /* 0x0000001eff117819 */ /* 0x020fe40000011607 */
[----:B------:R-:W-:Y:S02]  /*0250*/  IADD3 R14, P1, R14, R15, RZ ;  /* 0x0000000f0e0e7210 */ /* 0x000fe40007f3e0ff */
[----:B------:R-:W-:Y:S02]  /*0260*/  LEA.HI R15, R5, R0, RZ, 0x4 ;  /* 0x00000000050f7211 */ /* 0x000fe400078f20ff */
[----:B------:R-:W1:Y:S01]  /*0270*/  LDC.64 R4, c[0x0][0x230] ;  /* 0x00008c00ff047b82 */ /* 0x000e620000000a00 */
[----:B------:R-:W-:Y:S02]  /*0280*/  LOP3.LUT R17, R17, 0x2, RZ, 0xc0, !PT ;  /* 0x0000000211117812 */ /* 0x000fe400078ec0ff */
[----:B--2---:R-:W-:-:S02]  /*0290*/  SHF.R.U32.HI R18, RZ, 0x1c, R11 ;  /* 0x0000001cff127819 */ /* 0x004fc4000001160b */
[----:B------:R-:W-:Y:S02]  /*02a0*/  LEA.HI.X R13, R12, UR7, R13, 0x2, P0 ;  /* 0x000000070c0d7c11 */ /* 0x000fe400080f140d */
[----:B------:R-:W-:Y:S02]  /*02b0*/  IADD3 R6, P2, R6, R17, RZ ;  /* 0x0000001106067210 */ /* 0x000fe40007f5e0ff */
[----:B------:R-:W-:Y:S02]  /*02c0*/  LEA R19, P0, R10, UR6, 0x2 ;  /* 0x000000060a137c11 */ /* 0x000fe4000f8010ff */
[----:B------:R-:W-:Y:S01]  /*02d0*/  SHF.R.S32.HI R12, RZ, 0x4, R15 ;  /* 0x00000004ff0c7819 */ /* 0x000fe2000001140f */
[----:B------:R-:W-:Y:S01]  /*02e0*/  IMAD.X R17, RZ, RZ, R7, P2 ;  /* 0x000000ffff117224 */ /* 0x000fe200010e0607 */
[----:B------:R-:W-:Y:S02]  /*02f0*/  LOP3.LUT R18, R18, 0x8, RZ, 0xc0, !PT ;  /* 0x0000000812127812 */ /* 0x000fe400078ec0ff */
[----:B------:R-:W-:-:S02]  /*0300*/  SHF.R.S32.HI R15, RZ, 0x1f, R15 ;  /* 0x0000001fff0f7819 */ /* 0x000fc4000001140f */
[----:B------:R-:W-:Y:S02]  /*0310*/  LEA.HI.X R11, R10, UR7, R11, 0x2, P0 ;  /* 0x000000070a0b7c11 */ /* 0x000fe400080f140b */
[----:B------:R-:W-:Y:S01]  /*0320*/  IADD3 R18, P0, R18, R19, RZ ;  /* 0x0000001312127210 */ /* 0x000fe20007f1e0ff */
[----:B------:R-:W-:Y:S01]  /*0330*/  IMAD.SHL.U32 R19, R9, 0x8, RZ ;  /* 0x0000000809137824 */ /* 0x000fe200078e00ff */
[----:B------:R-:W-:Y:S02]  /*0340*/  LEA.HI R15, R15, R12, RZ, 0x6 ;  /* 0x0000000c0f0f7211 */ /* 0x000fe400078f30ff */
[----:B------:R-:W-:Y:S01]  /*0350*/  SHF.L.U64.HI R7, R9, 0x3, R8 ;  /* 0x0000000309077819 */ /* 0x000fe20000010208 */
[C---:B------:R-:W-:Y:S01]  /*0360*/  IMAD.SHL.U32 R9, R6.reuse, 0x8, RZ ;  /* 0x0000000806097824 */ /* 0x040fe200078e00ff */
[----:B------:R-:W-:Y:S02]  /*0370*/  LOP3.LUT R15, R15, 0xffffffc0, RZ, 0xc0, !PT ;  /* 0xffffffc00f0f7812 */ /* 0x000fe400078ec0ff */
[----:B------:R-:W-:Y:S01]  /*0380*/  IADD3.X R20, RZ, R13, RZ, P1, !PT ;  /* 0x0000000dff147210 */ /* 0x000fe20000ffe4ff */
[----:B------:R-:W-:Y:S01]  /*0390*/  IMAD.X R13, RZ, RZ, R11, P0 ;  /* 0x000000ffff0d7224 */ /* 0x000fe200000e060b */
[----:B------:R-:W-:Y:S01]  /*03a0*/  SHF.L.U64.HI R16, R6, 0x3, R17 ;  /* 0x0000000306107819 */ /* 0x000fe20000010211 */
[----:B------:R-:W-:Y:S01]  /*03b0*/  IMAD.IADD R17, R12, 0x1, -R15 ;  /* 0x000000010c117824 */ /* 0x000fe200078e0a0f */
[----:B------:R-:W-:-:S02]  /*03c0*/  IADD3 R10, P1, R19, R14, RZ ;  /* 0x0000000e130a7210 */ /* 0x000fc40007f3e0ff */
[----:B------:R-:W-:Y:S02]  /*03d0*/  IADD3 R8, P2, R18, R19, RZ ;  /* 0x0000001312087210 */ /* 0x000fe40007f5e0ff */
[----:B------:R-:W-:Y:S01]  /*03e0*/  IADD3 R6, P4, R9, R18, RZ ;  /* 0x0000001209067210 */ /* 0x000fe20007f9e0ff */
[--C-:B------:R-:W-:Y:S01]  /*03f0*/  IMAD.X R11, R7, 0x1, R20.reuse, P1 ;  /* 0x00000001070b7824 */ /* 0x100fe200008e0614 */
[----:B------:R-:W-:Y:S02]  /*0400*/  IADD3 R14, P3, R9, R14, RZ ;  /* 0x0000000e090e7210 */ /* 0x000fe40007f7e0ff */
[----:B------:R-:W-:Y:S01]  /*0410*/  IADD3.X R9, R13, R7, RZ, P2, !PT ;  /* 0x000000070d097210 */ /* 0x000fe200017fe4ff */
[C---:B------:R-:W-:Y:S02]  /*0420*/  IMAD.X R7, R16.reuse, 0x1, R13, P4 ;  /* 0x0000000110077824 */ /* 0x040fe400020e060d */
[----:B------:R-:W-:Y:S02]  /*0430*/  IMAD.X R15, R16, 0x1, R20, P3 ;  /* 0x00000001100f7824 */ /* 0x000fe400018e0614 */
[----:B------:R-:W-:-:S02]  /*0440*/  IMAD.SHL.U32 R13, R12, 0x4, RZ ;  /* 0x000000040c0d7824 */ /* 0x000fc400078e00ff */
[----:B-1----:R-:W-:Y:S02]  /*0450*/  IMAD.WIDE R16, R17, 0x4, R4 ;  /* 0x0000000411107825 */ /* 0x002fe400078e0204 */
[----:B------:R-:W1:Y:S02]  /*0460*/  LDC.64 R4, c[0x0][0x240] ;  /* 0x00009000ff047b82 */ /* 0x000e640000000a00 */
[C---:B------:R-:W-:Y:S02]  /*0470*/  IMAD.WIDE R10, R13.reuse, 0x4, R10 ;  /* 0x000000040d0a7825 */ /* 0x040fe400078e020a */
[----:B------:R-:W2:Y:S02]  /*0480*/  LDG.E.EL R16, desc[UR4][R16.64] ;  /* 0x0000000410107981 */ /* 0x000ea4000c2e1900 */
[C---:B------:R-:W-:Y:S02]  /*0490*/  IMAD.WIDE R14, R13.reuse, 0x4, R14 ;  /* 0x000000040d0e7825 */ /* 0x040fe400078e020e */
[----:B------:R-:W2:Y:S02]  /*04a0*/  LDG.E.EL R11, desc[UR4][R10.64] ;  /* 0x000000040a0b7981 */ /* 0x000ea4000c2e1900 */
[----:B------:R-:W-:-:S02]  /*04b0*/  IMAD.WIDE R8, R13, 0x4, R8 ;  /* 0x000000040d087825 */ /* 0x000fc400078e0208 */
[----:B------:R-:W3:Y:S02]  /*04c0*/  LDG.E.EL R15, desc[UR4][R14.64] ;  /* 0x000000040e0f7981 */ /* 0x000ee4000c2e1900 */
[----:B------:R-:W-:Y:S02]  /*04d0*/  IMAD.WIDE R12, R13, 0x4, R6 ;  /* 0x000000040d0c7825 */ /* 0x000fe400078e0206 */
[----:B------:R-:W4:Y:S01]  /*04e0*/  LDC.64 R6, c[0x0][0x250] ;  /* 0x00009400ff067b82 */ /* 0x000f220000000a00 */
[----:B------:R-:W5:Y:S04]  /*04f0*/  LDG.E.EL R9, desc[UR4][R8.64] ;  /* 0x0000000408097981 */ /* 0x000f68000c2e1900 */
[----:B------:R-:W5:Y:S01]  /*0500*/  LDG.E.EL R13, desc[UR4][R12.64] ;  /* 0x000000040c0d7981 */ /* 0x000f62000c2e1900 */
[----:B-1----:R-:W-:-:S06]  /*0510*/  IMAD.WIDE R4, R2, 0x4, R4 ;  /* 0x0000000402047825 */ /* 0x002fcc00078e0204 */
[----:B------:R-:W5:Y:S01]  /*0520*/  LDG.E.EL R4, desc[UR4][R4.64] ;  /* 0x0000000404047981 */ /* 0x000f62000c2e1900 */
[----:B----4-:R-:W-:Y:S02]  /*0530*/  IMAD.WIDE R6, R3, 0x4, R6 ;  /* 0x0000000403067825 */ /* 0x010fe400078e0206 */
[----:B------:R-:W1:Y:S04]  /*0540*/  LDC.64 R2, c[0x0][0x210] ;  /* 0x00008400ff027b82 */ /* 0x000e680000000a00 */
[----:B------:R-:W4:Y:S01]  /*0550*/  LDG.E.EL R6, desc[UR4][R6.64] ;  /* 0x0000000406067981 */ /* 0x000f22000c2e1900 */
[----:B-1----:R-:W-:Y:S01]  /*0560*/  IMAD.WIDE R2, R0, 0x4, R2 ;  /* 0x0000000400027825 */ /* 0x002fe200078e0202 */
[C---:B--2---:R-:W-:Y:S02]  /*0570*/  FSETP.GT.AND P1, PT, R16.reuse, -R11, PT ;  /* 0x8000000b1000720b */ /* 0x044fe40003f24000 */
[----:B---3--:R-:W-:-:S02]  /*0580*/  FSETP.GT.AND P0, PT, R16, -R15, PT ;  /* 0x8000000f1000720b */ /* 0x008fc40003f04000 */
[C---:B-----5:R-:W-:Y:S02]  /*0590*/  FSETP.GT.AND P3, PT, R16.reuse, -R9, PT ;  /* 0x800000091000720b */ /* 0x060fe40003f64000 */
[C---:B------:R-:W-:Y:S01]  /*05a0*/  FSETP.GT.AND P2, PT, R16.reuse, -R13, PT ;  /* 0x8000000d1000720b */ /* 0x040fe20003f44000 */
[C---:B------:R-:W-:Y:S01]  /*05b0*/  FADD R11, R16.reuse, R11 ;  /* 0x0000000b100b7221 */ /* 0x040fe20000000000 */
[C---:B------:R-:W-:Y:S01]  /*05c0*/  FADD R15, R16.reuse, R15 ;  /* 0x0000000f100f7221 */ /* 0x040fe20000000000 */
[C---:B------:R-:W-:Y:S01]  /*05d0*/  FADD R8, R16.reuse, R9 ;  /* 0x0000000910087221 */ /* 0x040fe20000000000 */
[----:B------:R-:W-:-:S03]  /*05e0*/  FADD R16, R16, R13 ;  /* 0x0000000d10107221 */ /* 0x000fc60000000000 */
[----:B------:R-:W-:Y:S02]  /*05f0*/  @!P1 FMUL R11, R11, 0.10000000149011611938 ;  /* 0x3dcccccd0b0b9820 */ /* 0x000fe40000400000 */
[----:B------:R-:W-:Y:S02]  /*0600*/  @!P0 FMUL R15, R15, 0.10000000149011611938 ;  /* 0x3dcccccd0f0f8820 */ /* 0x000fe40000400000 */
[----:B------:R-:W-:Y:S02]  /*0610*/  @!P3 FMUL R8, R8, 0.10000000149011611938 ;  /* 0x3dcccccd0808b820 */ /* 0x000fe40000400000 */
[----:B------:R-:W-:Y:S02]  /*0620*/  @!P2 FMUL R16, R16, 0.10000000149011611938 ;  /* 0x3dcccccd1010a820 */ /* 0x000fe40000400000 */
[----:B------:R-:W-:Y:S02]  /*0630*/  FADD R8, -R11, R8 ;  /* 0x000000080b087221 */ /* 0x000fe40000000100 */
[----:B------:R-:W-:-:S02]  /*0640*/  FADD R16, -R15, R16 ;  /* 0x000000100f107221 */ /* 0x000fc40000000100 */
[C---:B------:R-:W-:Y:S02]  /*0650*/  FFMA R11, R4.reuse, R8, R11 ;  /* 0x00000008040b7223 */ /* 0x040fe4000000000b */
[----:B------:R-:W-:-:S04]  /*0660*/  FFMA R16, R4, R16, R15 ;  /* 0x0000001004107223 */ /* 0x000fc8000000000f */
[----:B------:R-:W-:-:S04]  /*0670*/  FADD R16, -R11, R16 ;  /* 0x000000100b107221 */ /* 0x000fc80000000100 */
[----:B----4-:R-:W-:-:S05]  /*0680*/  FFMA R11, R6, R16, R11 ;  /* 0x00000010060b7223 */ /* 0x010fca000000000b */
[----:B------:R-:W-:Y:S01]  /*0690*/  STG.E desc[UR4][R2.64], R11 ;  /* 0x0000000b02007986 */ /* 0x000fe2000c101904 */
[----:B------:R-:W-:Y:S05]  /*06a0*/  EXIT ;  /* 0x000000000000794d */ /* 0x000fea0003800000 */
.L_x_0:
[----:B------:R-:W-:-:S00]  /*06b0*/  BRA `(.L_x_0) ;  /* 0xfffffffc00fc7947 */ /* 0x000fc0000383ffff */
[----:B------:R-:W-:-:S00]  /*06c0*/  NOP ;  /* 0x0000000000007918 */ /* 0x000fc00000000000 */
        /* <DEDUP_REMOVED lines=11> */
.L_x_1:


//--------------------- .nv.constant0.triton_poi_fused__unsafe_index_add_convolution_leaky_relu_mul_sub_19 --------------------------
	.section	.nv.constant0.triton_poi_fused__unsafe_index_add_convolution_leaky_relu_mul_sub_19,"a",@progbits
	.sectionflags	@""
	.align	4
.nv.constant0.triton_poi_fused__unsafe_index_add_convolution_leaky_relu_mul_sub_19:
	.zero		604
